//
// Generated by NVIDIA NVVM Compiler
//
// Compiler Build ID: CL-36424714
// Cuda compilation tools, release 13.0, V13.0.88
// Based on NVVM 20.0.0
//

.version 9.0
.target sm_100
.address_size 64

	// .globl	_Z9enum_sortPiS_

.visible .entry _Z9enum_sortPiS_(
	.param .u64 .ptr .align 1 _Z9enum_sortPiS__param_0,
	.param .u64 .ptr .align 1 _Z9enum_sortPiS__param_1
)
{
	.reg .pred 	%p<11>;
	.reg .b32 	%r<13>;
	.reg .b64 	%rd<28>;

	ld.param.u64 	%rd1, [_Z9enum_sortPiS__param_0];
	ld.param.u64 	%rd2, [_Z9enum_sortPiS__param_1];
	cvta.to.global.u64 	%rd3, %rd1;
	mov.u32 	%r1, %tid.x;
	mul.wide.u32 	%rd4, %r1, 4;
	add.s64 	%rd5, %rd3, %rd4;
	ld.global.u32 	%r2, [%rd5];
	ld.global.u32 	%r3, [%rd3];
	setp.lt.s32 	%p1, %r3, %r2;
	selp.u64 	%rd6, 1, 0, %p1;
	ld.global.u32 	%r4, [%rd3+4];
	setp.lt.s32 	%p2, %r4, %r2;
	selp.u64 	%rd7, 1, 0, %p2;
	add.s64 	%rd8, %rd6, %rd7;
	ld.global.u32 	%r5, [%rd3+8];
	setp.lt.s32 	%p3, %r5, %r2;
	selp.u64 	%rd9, 1, 0, %p3;
	add.s64 	%rd10, %rd8, %rd9;
	ld.global.u32 	%r6, [%rd3+12];
	setp.lt.s32 	%p4, %r6, %r2;
	selp.u64 	%rd11, 1, 0, %p4;
	add.s64 	%rd12, %rd10, %rd11;
	ld.global.u32 	%r7, [%rd3+16];
	setp.lt.s32 	%p5, %r7, %r2;
	selp.u64 	%rd13, 1, 0, %p5;
	add.s64 	%rd14, %rd12, %rd13;
	ld.global.u32 	%r8, [%rd3+20];
	setp.lt.s32 	%p6, %r8, %r2;
	selp.u64 	%rd15, 1, 0, %p6;
	add.s64 	%rd16, %rd14, %rd15;
	ld.global.u32 	%r9, [%rd3+24];
	setp.lt.s32 	%p7, %r9, %r2;
	selp.u64 	%rd17, 1, 0, %p7;
	add.s64 	%rd18, %rd16, %rd17;
	ld.global.u32 	%r10, [%rd3+28];
	setp.lt.s32 	%p8, %r10, %r2;
	selp.u64 	%rd19, 1, 0, %p8;
	add.s64 	%rd20, %rd18, %rd19;
	ld.global.u32 	%r11, [%rd3+32];
	setp.lt.s32 	%p9, %r11, %r2;
	selp.u64 	%rd21, 1, 0, %p9;
	add.s64 	%rd22, %rd20, %rd21;
	ld.global.u32 	%r12, [%rd3+36];
	setp.lt.s32 	%p10, %r12, %r2;
	selp.u64 	%rd23, 1, 0, %p10;
	add.s64 	%rd24, %rd22, %rd23;
	cvta.to.global.u64 	%rd25, %rd2;
	shl.b64 	%rd26, %rd24, 2;
	add.s64 	%rd27, %rd25, %rd26;
	st.global.u32 	[%rd27], %r2;
	ret;

}


// ===== COMPILED SASS (sm_100) =====

	.target	sm_100

	.elftype	@"ET_EXEC"


//--------------------- .note.nv.tkinfo           --------------------------
	.section	.note.nv.tkinfo,"",@"SHT_NOTE"
	.sectionflags	@"SHF_NOTE_NV_TKINFO"
	.tkinfo
        /*0018*/ 	.word	0x00000002
        /*0030*/ 	.string	""
        /*0030*/ 	.string	"ptxas"
        /*0030*/ 	.string	"Cuda compilation tools, release 13.0, V13.0.88"
        /*0030*/ 	.string	"Build cuda_13.0.r13.0/compiler.36424714_0"
        /*0030*/ 	.string	"-arch sm_100 -m 64 "



//--------------------- .note.nv.cuinfo           --------------------------
	.section	.note.nv.cuinfo,"",@"SHT_NOTE"
	.sectionflags	@"SHF_NOTE_NV_CUINFO"
        /*0018*/ 	.short	0x0002
        /*001a*/ 	.short	0x0064
        /*001c*/ 	.short	0x0082
	.zero		2


//--------------------- .nv.info                  --------------------------
	.section	.nv.info,"",@"SHT_CUDA_INFO"
	.align	4


	//----- nvinfo : EIATTR_REGCOUNT
	.align		4
        /*0000*/ 	.byte	0x04, 0x2f
        /*0002*/ 	.short	(.L_1 - .L_0)
	.align		4
.L_0:
        /*0004*/ 	.word	index@(_Z9enum_sortPiS_)
        /*0008*/ 	.word	0x0000001c


	//----- nvinfo : EIATTR_FRAME_SIZE
	.align		4
.L_1:
        /*000c*/ 	.byte	0x04, 0x11
        /*000e*/ 	.short	(.L_3 - .L_2)
	.align		4
.L_2:
        /*0010*/ 	.word	index@(_Z9enum_sortPiS_)
        /*0014*/ 	.word	0x00000000


	//----- nvinfo : EIATTR_MIN_STACK_SIZE
	.align		4
.L_3:
        /*0018*/ 	.byte	0x04, 0x12
        /*001a*/ 	.short	(.L_5 - .L_4)
	.align		4
.L_4:
        /*001c*/ 	.word	index@(_Z9enum_sortPiS_)
        /*0020*/ 	.word	0x00000000
.L_5:


//--------------------- .nv.compat                --------------------------
	.section	.nv.compat,"",@"SHT_CUDA_COMPAT_INFO"
	.align	4
        /*0000*/ 	.byte	0x02, 0x09, 0x00, 0x00, 0x02, 0x02, 0x01, 0x00, 0x02, 0x05, 0x05, 0x00, 0x03, 0x07, 0x01, 0x01
        /*0010*/ 	.byte	0x02, 0x03, 0x00, 0x00, 0x02, 0x06, 0x01, 0x00, 0x04, 0x0b, 0x08, 0x00, 0x09, 0x00, 0x00, 0x00
        /*0020*/ 	.byte	0x00, 0x00, 0x00, 0x00


//--------------------- .nv.info._Z9enum_sortPiS_ --------------------------
	.section	.nv.info._Z9enum_sortPiS_,"",@"SHT_CUDA_INFO"
	.sectionflags	@""
	.align	4


	//----- nvinfo : EIATTR_CUDA_API_VERSION
	.align		4
        /*0000*/ 	.byte	0x04, 0x37
        /*0002*/ 	.short	(.L_7 - .L_6)
.L_6:
        /*0004*/ 	.word	0x00000082


	//----- nvinfo : EIATTR_KPARAM_INFO
	.align		4
.L_7:
        /*0008*/ 	.byte	0x04, 0x17
        /*000a*/ 	.short	(.L_9 - .L_8)
.L_8:
        /*000c*/ 	.word	0x00000000
        /*0010*/ 	.short	0x0001
        /*0012*/ 	.short	0x0008
        /*0014*/ 	.byte	0x00, 0xf5, 0x21, 0x00


	//----- nvinfo : EIATTR_KPARAM_INFO
	.align		4
.L_9:
        /*0018*/ 	.byte	0x04, 0x17
        /*001a*/ 	.short	(.L_11 - .L_10)
.L_10:
        /*001c*/ 	.word	0x00000000
        /*0020*/ 	.short	0x0000
        /*0022*/ 	.short	0x0000
        /*0024*/ 	.byte	0x00, 0xf5, 0x21, 0x00


	//----- nvinfo : EIATTR_SPARSE_MMA_MASK
	.align		4
.L_11:
        /*0028*/ 	.byte	0x03, 0x50
        /*002a*/ 	.short	0x0000


	//----- nvinfo : EIATTR_MAXREG_COUNT
	.align		4
        /*002c*/ 	.byte	0x03, 0x1b
        /*002e*/ 	.short	0x00ff


	//----- nvinfo : EIATTR_MERCURY_ISA_VERSION
	.align		4
        /*0030*/ 	.byte	0x03, 0x5f
        /*0032*/ 	.short	0x0101


	//----- nvinfo : EIATTR_VRC_CTA_INIT_COUNT
	.align		4
        /*0034*/ 	.byte	0x02, 0x4a
	.zero		1
	.zero		1


	//----- nvinfo : EIATTR_EXIT_INSTR_OFFSETS
	.align		4
        /*0038*/ 	.byte	0x04, 0x1c
        /*003a*/ 	.short	(.L_13 - .L_12)


	//   ....[0]....
.L_12:
        /*003c*/ 	.word	0x00000330


	//----- nvinfo : EIATTR_CBANK_PARAM_SIZE
	.align		4
.L_13:
        /*0040*/ 	.byte	0x03, 0x19
        /*0042*/ 	.short	0x0010


	//----- nvinfo : EIATTR_PARAM_CBANK
	.align		4
        /*0044*/ 	.byte	0x04, 0x0a
        /*0046*/ 	.short	(.L_15 - .L_14)
	.align		4
.L_14:
        /*0048*/ 	.word	index@(.nv.constant0._Z9enum_sortPiS_)
        /*004c*/ 	.short	0x0380
        /*004e*/ 	.short	0x0010


	//----- nvinfo : EIATTR_SW_WAR
	.align		4
.L_15:
        /*0050*/ 	.byte	0x04, 0x36
        /*0052*/ 	.short	(.L_17 - .L_16)
.L_16:
        /*0054*/ 	.word	0x00000008
.L_17:


//--------------------- .nv.callgraph             --------------------------
	.section	.nv.callgraph,"",@"SHT_CUDA_CALLGRAPH"
	.align	4
	.sectionentsize	8
	.align		4
        /*0000*/ 	.word	0x00000000
	.align		4
        /*0004*/ 	.word	0xffffffff
	.align		4
        /*0008*/ 	.word	0x00000000
	.align		4
        /*000c*/ 	.word	0xfffffffe
	.align		4
        /*0010*/ 	.word	0x00000000
	.align		4
        /*0014*/ 	.word	0xfffffffd
	.align		4
        /*0018*/ 	.word	0x00000000
	.align		4
        /*001c*/ 	.word	0xfffffffc


//--------------------- .text._Z9enum_sortPiS_    --------------------------
	.section	.text._Z9enum_sortPiS_,"ax",@progbits
	.align	128
        .global         _Z9enum_sortPiS_
        .type           _Z9enum_sortPiS_,@function
        .size           _Z9enum_sortPiS_,(.L_x_1 - _Z9enum_sortPiS_)
        .other          _Z9enum_sortPiS_,@"STO_CUDA_ENTRY STV_DEFAULT"
_Z9enum_sortPiS_:
.text._Z9enum_sortPiS_:
[----:B------:R-:W-:Y:S01]  /*0000*/  LDC R1, c[0x0][0x37c] ;  /* 0x0000df00ff017b82 */ /* 0x000fe20000000800 */
[----:B------:R-:W0:Y:S07]  /*0010*/  S2R R7, SR_TID.X ;  /* 0x0000000000077919 */ /* 0x000e2e0000002100 */
[----:B------:R-:W0:Y:S01]  /*0020*/  LDC.64 R2, c[0x0][0x380] ;  /* 0x0000e000ff027b82 */ /* 0x000e220000000a00 */
[----:B------:R-:W1:Y:S01]  /*0030*/  LDCU.64 UR4, c[0x0][0x358] ;  /* 0x00006b00ff0477ac */ /* 0x000e620008000a00 */
[----:B------:R-:W2:Y:S06]  /*0040*/  LDCU.64 UR6, c[0x0][0x388] ;  /* 0x00007100ff0677ac */ /* 0x000eac0008000a00 */
[----:B------:R-:W1:Y:S01]  /*0050*/  LDC.64 R4, c[0x0][0x380] ;  /* 0x0000e000ff047b82 */ /* 0x000e620000000a00 */
[----:B0-----:R-:W-:Y:S01]  /*0060*/  IMAD.WIDE.U32 R2, R7, 0x4, R2 ;  /* 0x0000000407027825 */ /* 0x001fe200078e0002 */
[----:B-1----:R-:W3:Y:S04]  /*0070*/  LDG.E R9, desc[UR4][R4.64+0x4] ;  /* 0x0000040404097981 */ /* 0x002ee8000c1e1900 */
[----:B------:R-:W4:Y:S04]  /*0080*/  LDG.E R7, desc[UR4][R4.64] ;  /* 0x0000000404077981 */ /* 0x000f28000c1e1900 */
[----:B------:R-:W4:Y:S04]  /*0090*/  LDG.E R0, desc[UR4][R2.64] ;  /* 0x0000000402007981 */ /* 0x000f28000c1e1900 */
[----:B------:R-:W5:Y:S04]  /*00a0*/  LDG.E R11, desc[UR4][R4.64+0x8] ;  /* 0x00000804040b7981 */ /* 0x000f68000c1e1900 */
[----:B------:R-:W2:Y:S04]  /*00b0*/  LDG.E R13, desc[UR4][R4.64+0xc] ;  /* 0x00000c04040d7981 */ /* 0x000ea8000c1e1900 */
[----:B------:R-:W2:Y:S04]  /*00c0*/  LDG.E R15, desc[UR4][R4.64+0x10] ;  /* 0x00001004040f7981 */ /* 0x000ea8000c1e1900 */
[----:B------:R-:W2:Y:S04]  /*00d0*/  LDG.E R17, desc[UR4][R4.64+0x14] ;  /* 0x0000140404117981 */ /* 0x000ea8000c1e1900 */
[----:B------:R-:W2:Y:S04]  /*00e0*/  LDG.E R19, desc[UR4][R4.64+0x18] ;  /* 0x0000180404137981 */ /* 0x000ea8000c1e1900 */
[----:B------:R-:W2:Y:S04]  /*00f0*/  LDG.E R21, desc[UR4][R4.64+0x1c] ;  /* 0x00001c0404157981 */ /* 0x000ea8000c1e1900 */
[----:B------:R-:W2:Y:S04]  /*0100*/  LDG.E R23, desc[UR4][R4.64+0x20] ;  /* 0x0000200404177981 */ /* 0x000ea8000c1e1900 */
[----:B------:R0:W2:Y:S01]  /*0110*/  LDG.E R25, desc[UR4][R4.64+0x24] ;  /* 0x0000240404197981 */ /* 0x0000a2000c1e1900 */
[----:B----4-:R-:W-:-:S02]  /*0120*/  ISETP.GE.AND P0, PT, R7, R0, PT ;  /* 0x000000000700720c */ /* 0x010fc40003f06270 */
[-C--:B---3--:R-:W-:Y:S02]  /*0130*/  ISETP.GE.AND P1, PT, R9, R0.reuse, PT ;  /* 0x000000000900720c */ /* 0x088fe40003f26270 */
[-C--:B-----5:R-:W-:Y:S02]  /*0140*/  ISETP.GE.AND P2, PT, R11, R0.reuse, PT ;  /* 0x000000000b00720c */ /* 0x0a0fe40003f46270 */
[----:B------:R-:W-:Y:S02]  /*0150*/  SEL R2, RZ, 0x1, P0 ;  /* 0x00000001ff027807 */ /* 0x000fe40000000000 */
[----:B------:R-:W-:Y:S02]  /*0160*/  SEL R3, RZ, 0x1, P1 ;  /* 0x00000001ff037807 */ /* 0x000fe40000800000 */
[----:B------:R-:W-:Y:S02]  /*0170*/  SEL R6, RZ, 0x1, P2 ;  /* 0x00000001ff067807 */ /* 0x000fe40001000000 */
[----:B--2---:R-:W-:-:S02]  /*0180*/  ISETP.GE.AND P0, PT, R13, R0, PT ;  /* 0x000000000d00720c */ /* 0x004fc40003f06270 */
[----:B------:R-:W-:Y:S02]  /*0190*/  ISETP.GE.AND P1, PT, R15, R0, PT ;  /* 0x000000000f00720c */ /* 0x000fe40003f26270 */
[----:B------:R-:W-:Y:S02]  /*01a0*/  IADD3 R6, P4, P5, R6, R2, R3 ;  /* 0x0000000206067210 */ /* 0x000fe40007d9e003 */
[----:B------:R-:W-:Y:S02]  /*01b0*/  SEL R3, RZ, 0x1, P0 ;  /* 0x00000001ff037807 */ /* 0x000fe40000000000 */
[----:B------:R-:W-:Y:S02]  /*01c0*/  SEL R2, RZ, 0x1, P1 ;  /* 0x00000001ff027807 */ /* 0x000fe40000800000 */
[-C--:B------:R-:W-:Y:S02]  /*01d0*/  ISETP.GE.AND P3, PT, R17, R0.reuse, PT ;  /* 0x000000001100720c */ /* 0x080fe40003f66270 */
[----:B------:R-:W-:-:S02]  /*01e0*/  ISETP.GE.AND P6, PT, R19, R0, PT ;  /* 0x000000001300720c */ /* 0x000fc40003fc6270 */
[----:B------:R-:W-:Y:S02]  /*01f0*/  IADD3 R2, P2, P0, R2, R6, R3 ;  /* 0x0000000602027210 */ /* 0x000fe4000785e003 */
[----:B------:R-:W-:Y:S02]  /*0200*/  SEL R3, RZ, 0x1, P3 ;  /* 0x00000001ff037807 */ /* 0x000fe40001800000 */
[----:B0-----:R-:W-:Y:S02]  /*0210*/  SEL R4, RZ, 0x1, P6 ;  /* 0x00000001ff047807 */ /* 0x001fe40003000000 */
[-C--:B------:R-:W-:Y:S02]  /*0220*/  ISETP.GE.AND P1, PT, R21, R0.reuse, PT ;  /* 0x000000001500720c */ /* 0x080fe40003f26270 */
[----:B------:R-:W-:Y:S02]  /*0230*/  ISETP.GE.AND P3, PT, R23, R0, PT ;  /* 0x000000001700720c */ /* 0x000fe40003f66270 */
[----:B------:R-:W-:-:S02]  /*0240*/  IADD3.X R5, PT, PT, RZ, RZ, RZ, P4, P5 ;  /* 0x000000ffff057210 */ /* 0x000fc400027ea4ff */
[----:B------:R-:W-:Y:S02]  /*0250*/  IADD3 R4, P4, P5, R4, R2, R3 ;  /* 0x0000000204047210 */ /* 0x000fe40007d9e003 */
[----:B------:R-:W-:Y:S02]  /*0260*/  SEL R3, RZ, 0x1, P1 ;  /* 0x00000001ff037807 */ /* 0x000fe40000800000 */
[----:B------:R-:W-:Y:S02]  /*0270*/  SEL R2, RZ, 0x1, P3 ;  /* 0x00000001ff027807 */ /* 0x000fe40001800000 */
[----:B------:R-:W-:Y:S02]  /*0280*/  ISETP.GE.AND P1, PT, R25, R0, PT ;  /* 0x000000001900720c */ /* 0x000fe40003f26270 */
[----:B------:R-:W-:Y:S02]  /*0290*/  IADD3.X R5, PT, PT, RZ, R5, RZ, P2, P0 ;  /* 0x00000005ff057210 */ /* 0x000fe400017e04ff */
[----:B------:R-:W-:-:S02]  /*02a0*/  IADD3 R2, P0, P2, R2, R4, R3 ;  /* 0x0000000402027210 */ /* 0x000fc40007a1e003 */
[----:B------:R-:W-:Y:S02]  /*02b0*/  SEL R3, RZ, 0x1, P1 ;  /* 0x00000001ff037807 */ /* 0x000fe40000800000 */
[----:B------:R-:W-:Y:S02]  /*02c0*/  IADD3.X R4, PT, PT, RZ, R5, RZ, P4, P5 ;  /* 0x00000005ff047210 */ /* 0x000fe400027ea4ff */
[----:B------:R-:W-:Y:S02]  /*02d0*/  IADD3 R3, P1, PT, R3, R2, RZ ;  /* 0x0000000203037210 */ /* 0x000fe40007f3e0ff */
[----:B------:R-:W-:Y:S02]  /*02e0*/  IADD3.X R4, PT, PT, RZ, R4, RZ, P0, P2 ;  /* 0x00000004ff047210 */ /* 0x000fe400007e44ff */
[----:B------:R-:W-:-:S03]  /*02f0*/  LEA R2, P0, R3, UR6, 0x2 ;  /* 0x0000000603027c11 */ /* 0x000fc6000f8010ff */
[----:B------:R-:W-:-:S05]  /*0300*/  IMAD.X R4, RZ, RZ, R4, P1 ;  /* 0x000000ffff047224 */ /* 0x000fca00008e0604 */
[----:B------:R-:W-:-:S05]  /*0310*/  LEA.HI.X R3, R3, UR7, R4, 0x2, P0 ;  /* 0x0000000703037c11 */ /* 0x000fca00080f1404 */
[----:B------:R-:W-:Y:S01]  /*0320*/  STG.E desc[UR4][R2.64], R0 ;  /* 0x0000000002007986 */ /* 0x000fe2000c101904 */
[----:B------:R-:W-:Y:S05]  /*0330*/  EXIT ;  /* 0x000000000000794d */ /* 0x000fea0003800000 */
.L_x_0:
[----:B------:R-:W-:-:S00]  /*0340*/  BRA `(.L_x_0) ;  /* 0xfffffffc00fc7947 */ /* 0x000fc0000383ffff */
[----:B------:R-:W-:-:S00]  /*0350*/  NOP ;  /* 0x0000000000007918 */ /* 0x000fc00000000000 */
        /* <DEDUP_REMOVED lines=10> */
.L_x_1:


//--------------------- .nv.shared.reserved.0     --------------------------
	.section	.nv.shared.reserved.0,"aw",@nobits
	.weak		__nv_reservedSMEM_offset_0_alias
	.size		__nv_reservedSMEM_offset_0_alias, 0, 64
	.other		__nv_reservedSMEM_offset_0_alias,@"STO_CUDA_RESERVED_SHARED STV_DEFAULT"
__nv_reservedSMEM_offset_0_alias:
	.zero		0
	.zero		64


//--------------------- .nv.constant0._Z9enum_sortPiS_ --------------------------
	.section	.nv.constant0._Z9enum_sortPiS_,"a",@progbits
	.sectionflags	@""
	.align	4
.nv.constant0._Z9enum_sortPiS_:
	.zero		912


//--------------------- SYMBOLS --------------------------

	.type		.nv.reservedSmem.offset0,@object
	.size		.nv.reservedSmem.offset0,0x4
